//
// Generated by NVIDIA NVVM Compiler
//
// Compiler Build ID: CL-36424714
// Cuda compilation tools, release 13.0, V13.0.88
// Based on NVVM 20.0.0
//

.version 9.0
.target sm_100
.address_size 64

	// .globl	_Z6kernelPiiii

.visible .entry _Z6kernelPiiii(
	.param .u64 .ptr .align 1 _Z6kernelPiiii_param_0,
	.param .u32 _Z6kernelPiiii_param_1,
	.param .u32 _Z6kernelPiiii_param_2,
	.param .u32 _Z6kernelPiiii_param_3
)
{
	.reg .b32 	%r<12>;
	.reg .b64 	%rd<5>;

	ld.param.u64 	%rd1, [_Z6kernelPiiii_param_0];
	ld.param.u32 	%r1, [_Z6kernelPiiii_param_1];
	ld.param.u32 	%r2, [_Z6kernelPiiii_param_3];
	cvta.to.global.u64 	%rd2, %rd1;
	mov.u32 	%r3, %ctaid.x;
	mov.u32 	%r4, %ntid.x;
	mov.u32 	%r5, %tid.x;
	mad.lo.s32 	%r6, %r3, %r4, %r5;
	mov.u32 	%r7, %ctaid.y;
	mov.u32 	%r8, %ntid.y;
	mov.u32 	%r9, %tid.y;
	mad.lo.s32 	%r10, %r7, %r8, %r9;
	mad.lo.s32 	%r11, %r1, %r10, %r6;
	mul.wide.s32 	%rd3, %r11, 4;
	add.s64 	%rd4, %rd2, %rd3;
	st.global.u32 	[%rd4], %r2;
	ret;

}


// ===== COMPILED SASS (sm_100) =====

	.target	sm_100

	.elftype	@"ET_EXEC"


//--------------------- .note.nv.tkinfo           --------------------------
	.section	.note.nv.tkinfo,"",@"SHT_NOTE"
	.sectionflags	@"SHF_NOTE_NV_TKINFO"
	.tkinfo
        /*0018*/ 	.word	0x00000002
        /*0030*/ 	.string	""
        /*0030*/ 	.string	"ptxas"
        /*0030*/ 	.string	"Cuda compilation tools, release 13.0, V13.0.88"
        /*0030*/ 	.string	"Build cuda_13.0.r13.0/compiler.36424714_0"
        /*0030*/ 	.string	"-arch sm_100 -m 64 "



//--------------------- .note.nv.cuinfo           --------------------------
	.section	.note.nv.cuinfo,"",@"SHT_NOTE"
	.sectionflags	@"SHF_NOTE_NV_CUINFO"
        /*0018*/ 	.short	0x0002
        /*001a*/ 	.short	0x0064
        /*001c*/ 	.short	0x0082
	.zero		2


//--------------------- .nv.info                  --------------------------
	.section	.nv.info,"",@"SHT_CUDA_INFO"
	.align	4


	//----- nvinfo : EIATTR_REGCOUNT
	.align		4
        /*0000*/ 	.byte	0x04, 0x2f
        /*0002*/ 	.short	(.L_1 - .L_0)
	.align		4
.L_0:
        /*0004*/ 	.word	index@(_Z6kernelPiiii)
        /*0008*/ 	.word	0x0000000c


	//----- nvinfo : EIATTR_FRAME_SIZE
	.align		4
.L_1:
        /*000c*/ 	.byte	0x04, 0x11
        /*000e*/ 	.short	(.L_3 - .L_2)
	.align		4
.L_2:
        /*0010*/ 	.word	index@(_Z6kernelPiiii)
        /*0014*/ 	.word	0x00000000


	//----- nvinfo : EIATTR_MIN_STACK_SIZE
	.align		4
.L_3:
        /*0018*/ 	.byte	0x04, 0x12
        /*001a*/ 	.short	(.L_5 - .L_4)
	.align		4
.L_4:
        /*001c*/ 	.word	index@(_Z6kernelPiiii)
        /*0020*/ 	.word	0x00000000
.L_5:


//--------------------- .nv.compat                --------------------------
	.section	.nv.compat,"",@"SHT_CUDA_COMPAT_INFO"
	.align	4
        /*0000*/ 	.byte	0x02, 0x09, 0x00, 0x00, 0x02, 0x02, 0x01, 0x00, 0x02, 0x05, 0x05, 0x00, 0x03, 0x07, 0x01, 0x01
        /*0010*/ 	.byte	0x02, 0x03, 0x00, 0x00, 0x02, 0x06, 0x01, 0x00, 0x04, 0x0b, 0x08, 0x00, 0x09, 0x00, 0x00, 0x00
        /*0020*/ 	.byte	0x00, 0x00, 0x00, 0x00


//--------------------- .nv.info._Z6kernelPiiii   --------------------------
	.section	.nv.info._Z6kernelPiiii,"",@"SHT_CUDA_INFO"
	.sectionflags	@""
	.align	4


	//----- nvinfo : EIATTR_CUDA_API_VERSION
	.align		4
        /*0000*/ 	.byte	0x04, 0x37
        /*0002*/ 	.short	(.L_7 - .L_6)
.L_6:
        /*0004*/ 	.word	0x00000082


	//----- nvinfo : EIATTR_KPARAM_INFO
	.align		4
.L_7:
        /*0008*/ 	.byte	0x04, 0x17
        /*000a*/ 	.short	(.L_9 - .L_8)
.L_8:
        /*000c*/ 	.word	0x00000000
        /*0010*/ 	.short	0x0003
        /*0012*/ 	.short	0x0010
        /*0014*/ 	.byte	0x00, 0xf0, 0x11, 0x00


	//----- nvinfo : EIATTR_KPARAM_INFO
	.align		4
.L_9:
        /*0018*/ 	.byte	0x04, 0x17
        /*001a*/ 	.short	(.L_11 - .L_10)
.L_10:
        /*001c*/ 	.word	0x00000000
        /*0020*/ 	.short	0x0002
        /*0022*/ 	.short	0x000c
        /*0024*/ 	.byte	0x00, 0xf0, 0x11, 0x00


	//----- nvinfo : EIATTR_KPARAM_INFO
	.align		4
.L_11:
        /*0028*/ 	.byte	0x04, 0x17
        /*002a*/ 	.short	(.L_13 - .L_12)
.L_12:
        /*002c*/ 	.word	0x00000000
        /*0030*/ 	.short	0x0001
        /*0032*/ 	.short	0x0008
        /*0034*/ 	.byte	0x00, 0xf0, 0x11, 0x00


	//----- nvinfo : EIATTR_KPARAM_INFO
	.align		4
.L_13:
        /*0038*/ 	.byte	0x04, 0x17
        /*003a*/ 	.short	(.L_15 - .L_14)
.L_14:
        /*003c*/ 	.word	0x00000000
        /*0040*/ 	.short	0x0000
        /*0042*/ 	.short	0x0000
        /*0044*/ 	.byte	0x00, 0xf5, 0x21, 0x00


	//----- nvinfo : EIATTR_SPARSE_MMA_MASK
	.align		4
.L_15:
        /*0048*/ 	.byte	0x03, 0x50
        /*004a*/ 	.short	0x0000


	//----- nvinfo : EIATTR_MAXREG_COUNT
	.align		4
        /*004c*/ 	.byte	0x03, 0x1b
        /*004e*/ 	.short	0x00ff


	//----- nvinfo : EIATTR_MERCURY_ISA_VERSION
	.align		4
        /*0050*/ 	.byte	0x03, 0x5f
        /*0052*/ 	.short	0x0101


	//----- nvinfo : EIATTR_VRC_CTA_INIT_COUNT
	.align		4
        /*0054*/ 	.byte	0x02, 0x4a
	.zero		1
	.zero		1


	//----- nvinfo : EIATTR_EXIT_INSTR_OFFSETS
	.align		4
        /*0058*/ 	.byte	0x04, 0x1c
        /*005a*/ 	.short	(.L_17 - .L_16)


	//   ....[0]....
.L_16:
        /*005c*/ 	.word	0x00000100


	//----- nvinfo : EIATTR_CBANK_PARAM_SIZE
	.align		4
.L_17:
        /*0060*/ 	.byte	0x03, 0x19
        /*0062*/ 	.short	0x0014


	//----- nvinfo : EIATTR_PARAM_CBANK
	.align		4
        /*0064*/ 	.byte	0x04, 0x0a
        /*0066*/ 	.short	(.L_19 - .L_18)
	.align		4
.L_18:
        /*0068*/ 	.word	index@(.nv.constant0._Z6kernelPiiii)
        /*006c*/ 	.short	0x0380
        /*006e*/ 	.short	0x0014


	//----- nvinfo : EIATTR_SW_WAR
	.align		4
.L_19:
        /*0070*/ 	.byte	0x04, 0x36
        /*0072*/ 	.short	(.L_21 - .L_20)
.L_20:
        /*0074*/ 	.word	0x00000008
.L_21:


//--------------------- .nv.callgraph             --------------------------
	.section	.nv.callgraph,"",@"SHT_CUDA_CALLGRAPH"
	.align	4
	.sectionentsize	8
	.align		4
        /*0000*/ 	.word	0x00000000
	.align		4
        /*0004*/ 	.word	0xffffffff
	.align		4
        /*0008*/ 	.word	0x00000000
	.align		4
        /*000c*/ 	.word	0xfffffffe
	.align		4
        /*0010*/ 	.word	0x00000000
	.align		4
        /*0014*/ 	.word	0xfffffffd
	.align		4
        /*0018*/ 	.word	0x00000000
	.align		4
        /*001c*/ 	.word	0xfffffffc


//--------------------- .text._Z6kernelPiiii      --------------------------
	.section	.text._Z6kernelPiiii,"ax",@progbits
	.align	128
        .global         _Z6kernelPiiii
        .type           _Z6kernelPiiii,@function
        .size           _Z6kernelPiiii,(.L_x_1 - _Z6kernelPiiii)
        .other          _Z6kernelPiiii,@"STO_CUDA_ENTRY STV_DEFAULT"
_Z6kernelPiiii:
.text._Z6kernelPiiii:
[----:B------:R-:W-:Y:S01]  /*0000*/  LDC R1, c[0x0][0x37c] ;  /* 0x0000df00ff017b82 */ /* 0x000fe20000000800 */
[----:B------:R-:W0:Y:S07]  /*0010*/  S2R R5, SR_TID.X ;  /* 0x0000000000057919 */ /* 0x000e2e0000002100 */
[----:B------:R-:W0:Y:S01]  /*0020*/  S2UR UR6, SR_CTAID.X ;  /* 0x00000000000679c3 */ /* 0x000e220000002500 */
[----:B------:R-:W1:Y:S01]  /*0030*/  LDCU UR8, c[0x0][0x388] ;  /* 0x00007100ff0877ac */ /* 0x000e620008000800 */
[----:B------:R-:W2:Y:S01]  /*0040*/  S2R R7, SR_TID.Y ;  /* 0x0000000000077919 */ /* 0x000ea20000002200 */
[----:B------:R-:W3:Y:S05]  /*0050*/  LDCU.64 UR4, c[0x0][0x358] ;  /* 0x00006b00ff0477ac */ /* 0x000eea0008000a00 */
[----:B------:R-:W0:Y:S08]  /*0060*/  LDC R0, c[0x0][0x360] ;  /* 0x0000d800ff007b82 */ /* 0x000e300000000800 */
[----:B------:R-:W2:Y:S08]  /*0070*/  S2UR UR7, SR_CTAID.Y ;  /* 0x00000000000779c3 */ /* 0x000eb00000002600 */
[----:B------:R-:W2:Y:S08]  /*0080*/  LDC R4, c[0x0][0x364] ;  /* 0x0000d900ff047b82 */ /* 0x000eb00000000800 */
[----:B------:R-:W4:Y:S01]  /*0090*/  LDC.64 R2, c[0x0][0x380] ;  /* 0x0000e000ff027b82 */ /* 0x000f220000000a00 */
[----:B0-----:R-:W-:-:S07]  /*00a0*/  IMAD R0, R0, UR6, R5 ;  /* 0x0000000600007c24 */ /* 0x001fce000f8e0205 */
[----:B------:R-:W3:Y:S01]  /*00b0*/  LDC R9, c[0x0][0x390] ;  /* 0x0000e400ff097b82 */ /* 0x000ee20000000800 */
[----:B--2---:R-:W-:-:S04]  /*00c0*/  IMAD R5, R4, UR7, R7 ;  /* 0x0000000704057c24 */ /* 0x004fc8000f8e0207 */
[----:B-1----:R-:W-:-:S04]  /*00d0*/  IMAD R5, R5, UR8, R0 ;  /* 0x0000000805057c24 */ /* 0x002fc8000f8e0200 */
[----:B----4-:R-:W-:-:S05]  /*00e0*/  IMAD.WIDE R2, R5, 0x4, R2 ;  /* 0x0000000405027825 */ /* 0x010fca00078e0202 */
[----:B---3--:R-:W-:Y:S01]  /*00f0*/  STG.E desc[UR4][R2.64], R9 ;  /* 0x0000000902007986 */ /* 0x008fe2000c101904 */
[----:B------:R-:W-:Y:S05]  /*0100*/  EXIT ;  /* 0x000000000000794d */ /* 0x000fea0003800000 */
.L_x_0:
[----:B------:R-:W-:-:S00]  /*0110*/  BRA `(.L_x_0) ;  /* 0xfffffffc00fc7947 */ /* 0x000fc0000383ffff */
[----:B------:R-:W-:-:S00]  /*0120*/  NOP ;  /* 0x0000000000007918 */ /* 0x000fc00000000000 */
        /* <DEDUP_REMOVED lines=13> */
.L_x_1:


//--------------------- .nv.shared.reserved.0     --------------------------
	.section	.nv.shared.reserved.0,"aw",@nobits
	.weak		__nv_reservedSMEM_offset_0_alias
	.size		__nv_reservedSMEM_offset_0_alias, 0, 64
	.other		__nv_reservedSMEM_offset_0_alias,@"STO_CUDA_RESERVED_SHARED STV_DEFAULT"
__nv_reservedSMEM_offset_0_alias:
	.zero		0
	.zero		64


//--------------------- .nv.constant0._Z6kernelPiiii --------------------------
	.section	.nv.constant0._Z6kernelPiiii,"a",@progbits
	.sectionflags	@""
	.align	4
.nv.constant0._Z6kernelPiiii:
	.zero		916


//--------------------- SYMBOLS --------------------------

	.type		.nv.reservedSmem.offset0,@object
	.size		.nv.reservedSmem.offset0,0x4
